//
// Generated by NVIDIA NVVM Compiler
//
// Compiler Build ID: CL-36424714
// Cuda compilation tools, release 13.0, V13.0.88
// Based on NVVM 20.0.0
//

.version 9.0
.target sm_100
.address_size 64

	// .globl	_Z13packGraph_gpuPiS_S_S_S_S_S_i

.visible .entry _Z13packGraph_gpuPiS_S_S_S_S_S_i(
	.param .u64 .ptr .align 1 _Z13packGraph_gpuPiS_S_S_S_S_S_i_param_0,
	.param .u64 .ptr .align 1 _Z13packGraph_gpuPiS_S_S_S_S_S_i_param_1,
	.param .u64 .ptr .align 1 _Z13packGraph_gpuPiS_S_S_S_S_S_i_param_2,
	.param .u64 .ptr .align 1 _Z13packGraph_gpuPiS_S_S_S_S_S_i_param_3,
	.param .u64 .ptr .align 1 _Z13packGraph_gpuPiS_S_S_S_S_S_i_param_4,
	.param .u64 .ptr .align 1 _Z13packGraph_gpuPiS_S_S_S_S_S_i_param_5,
	.param .u64 .ptr .align 1 _Z13packGraph_gpuPiS_S_S_S_S_S_i_param_6,
	.param .u32 _Z13packGraph_gpuPiS_S_S_S_S_S_i_param_7
)
{


	ret;

}


// ===== COMPILED SASS (sm_100) =====

	.target	sm_100

	.elftype	@"ET_EXEC"


//--------------------- .note.nv.tkinfo           --------------------------
	.section	.note.nv.tkinfo,"",@"SHT_NOTE"
	.sectionflags	@"SHF_NOTE_NV_TKINFO"
	.tkinfo
        /*0018*/ 	.word	0x00000002
        /*0030*/ 	.string	""
        /*0030*/ 	.string	"ptxas"
        /*0030*/ 	.string	"Cuda compilation tools, release 13.0, V13.0.88"
        /*0030*/ 	.string	"Build cuda_13.0.r13.0/compiler.36424714_0"
        /*0030*/ 	.string	"-arch sm_100 -m 64 "



//--------------------- .note.nv.cuinfo           --------------------------
	.section	.note.nv.cuinfo,"",@"SHT_NOTE"
	.sectionflags	@"SHF_NOTE_NV_CUINFO"
        /*0018*/ 	.short	0x0002
        /*001a*/ 	.short	0x0064
        /*001c*/ 	.short	0x0082
	.zero		2


//--------------------- .nv.info                  --------------------------
	.section	.nv.info,"",@"SHT_CUDA_INFO"
	.align	4


	//----- nvinfo : EIATTR_REGCOUNT
	.align		4
        /*0000*/ 	.byte	0x04, 0x2f
        /*0002*/ 	.short	(.L_1 - .L_0)
	.align		4
.L_0:
        /*0004*/ 	.word	index@(_Z13packGraph_gpuPiS_S_S_S_S_S_i)
        /*0008*/ 	.word	0x00000004


	//----- nvinfo : EIATTR_FRAME_SIZE
	.align		4
.L_1:
        /*000c*/ 	.byte	0x04, 0x11
        /*000e*/ 	.short	(.L_3 - .L_2)
	.align		4
.L_2:
        /*0010*/ 	.word	index@(_Z13packGraph_gpuPiS_S_S_S_S_S_i)
        /*0014*/ 	.word	0x00000000


	//----- nvinfo : EIATTR_MIN_STACK_SIZE
	.align		4
.L_3:
        /*0018*/ 	.byte	0x04, 0x12
        /*001a*/ 	.short	(.L_5 - .L_4)
	.align		4
.L_4:
        /*001c*/ 	.word	index@(_Z13packGraph_gpuPiS_S_S_S_S_S_i)
        /*0020*/ 	.word	0x00000000
.L_5:


//--------------------- .nv.compat                --------------------------
	.section	.nv.compat,"",@"SHT_CUDA_COMPAT_INFO"
	.align	4
        /*0000*/ 	.byte	0x02, 0x09, 0x00, 0x00, 0x02, 0x02, 0x01, 0x00, 0x02, 0x05, 0x05, 0x00, 0x03, 0x07, 0x01, 0x01
        /*0010*/ 	.byte	0x02, 0x03, 0x00, 0x00, 0x02, 0x06, 0x01, 0x00, 0x04, 0x0b, 0x08, 0x00, 0x09, 0x00, 0x00, 0x00
        /*0020*/ 	.byte	0x00, 0x00, 0x00, 0x00


//--------------------- .nv.info._Z13packGraph_gpuPiS_S_S_S_S_S_i --------------------------
	.section	.nv.info._Z13packGraph_gpuPiS_S_S_S_S_S_i,"",@"SHT_CUDA_INFO"
	.sectionflags	@""
	.align	4


	//----- nvinfo : EIATTR_CUDA_API_VERSION
	.align		4
        /*0000*/ 	.byte	0x04, 0x37
        /*0002*/ 	.short	(.L_7 - .L_6)
.L_6:
        /*0004*/ 	.word	0x00000082


	//----- nvinfo : EIATTR_KPARAM_INFO
	.align		4
.L_7:
        /*0008*/ 	.byte	0x04, 0x17
        /*000a*/ 	.short	(.L_9 - .L_8)
.L_8:
        /*000c*/ 	.word	0x00000000
        /*0010*/ 	.short	0x0007
        /*0012*/ 	.short	0x0038
        /*0014*/ 	.byte	0x00, 0xf0, 0x11, 0x00


	//----- nvinfo : EIATTR_KPARAM_INFO
	.align		4
.L_9:
        /*0018*/ 	.byte	0x04, 0x17
        /*001a*/ 	.short	(.L_11 - .L_10)
.L_10:
        /*001c*/ 	.word	0x00000000
        /*0020*/ 	.short	0x0006
        /*0022*/ 	.short	0x0030
        /*0024*/ 	.byte	0x00, 0xf5, 0x21, 0x00


	//----- nvinfo : EIATTR_KPARAM_INFO
	.align		4
.L_11:
        /*0028*/ 	.byte	0x04, 0x17
        /*002a*/ 	.short	(.L_13 - .L_12)
.L_12:
        /*002c*/ 	.word	0x00000000
        /*0030*/ 	.short	0x0005
        /*0032*/ 	.short	0x0028
        /*0034*/ 	.byte	0x00, 0xf5, 0x21, 0x00


	//----- nvinfo : EIATTR_KPARAM_INFO
	.align		4
.L_13:
        /*0038*/ 	.byte	0x04, 0x17
        /*003a*/ 	.short	(.L_15 - .L_14)
.L_14:
        /*003c*/ 	.word	0x00000000
        /*0040*/ 	.short	0x0004
        /*0042*/ 	.short	0x0020
        /*0044*/ 	.byte	0x00, 0xf5, 0x21, 0x00


	//----- nvinfo : EIATTR_KPARAM_INFO
	.align		4
.L_15:
        /*0048*/ 	.byte	0x04, 0x17
        /*004a*/ 	.short	(.L_17 - .L_16)
.L_16:
        /*004c*/ 	.word	0x00000000
        /*0050*/ 	.short	0x0003
        /*0052*/ 	.short	0x0018
        /*0054*/ 	.byte	0x00, 0xf5, 0x21, 0x00


	//----- nvinfo : EIATTR_KPARAM_INFO
	.align		4
.L_17:
        /*0058*/ 	.byte	0x04, 0x17
        /*005a*/ 	.short	(.L_19 - .L_18)
.L_18:
        /*005c*/ 	.word	0x00000000
        /*0060*/ 	.short	0x0002
        /*0062*/ 	.short	0x0010
        /*0064*/ 	.byte	0x00, 0xf5, 0x21, 0x00


	//----- nvinfo : EIATTR_KPARAM_INFO
	.align		4
.L_19:
        /*0068*/ 	.byte	0x04, 0x17
        /*006a*/ 	.short	(.L_21 - .L_20)
.L_20:
        /*006c*/ 	.word	0x00000000
        /*0070*/ 	.short	0x0001
        /*0072*/ 	.short	0x0008
        /*0074*/ 	.byte	0x00, 0xf5, 0x21, 0x00


	//----- nvinfo : EIATTR_KPARAM_INFO
	.align		4
.L_21:
        /*0078*/ 	.byte	0x04, 0x17
        /*007a*/ 	.short	(.L_23 - .L_22)
.L_22:
        /*007c*/ 	.word	0x00000000
        /*0080*/ 	.short	0x0000
        /*0082*/ 	.short	0x0000
        /*0084*/ 	.byte	0x00, 0xf5, 0x21, 0x00


	//----- nvinfo : EIATTR_SPARSE_MMA_MASK
	.align		4
.L_23:
        /*0088*/ 	.byte	0x03, 0x50
        /*008a*/ 	.short	0x0000


	//----- nvinfo : EIATTR_MAXREG_COUNT
	.align		4
        /*008c*/ 	.byte	0x03, 0x1b
        /*008e*/ 	.short	0x00ff


	//----- nvinfo : EIATTR_MERCURY_ISA_VERSION
	.align		4
        /*0090*/ 	.byte	0x03, 0x5f
        /*0092*/ 	.short	0x0101


	//----- nvinfo : EIATTR_VRC_CTA_INIT_COUNT
	.align		4
        /*0094*/ 	.byte	0x02, 0x4a
	.zero		1
	.zero		1


	//----- nvinfo : EIATTR_EXIT_INSTR_OFFSETS
	.align		4
        /*0098*/ 	.byte	0x04, 0x1c
        /*009a*/ 	.short	(.L_25 - .L_24)


	//   ....[0]....
.L_24:
        /*009c*/ 	.word	0x00000010


	//----- nvinfo : EIATTR_CBANK_PARAM_SIZE
	.align		4
.L_25:
        /*00a0*/ 	.byte	0x03, 0x19
        /*00a2*/ 	.short	0x003c


	//----- nvinfo : EIATTR_PARAM_CBANK
	.align		4
        /*00a4*/ 	.byte	0x04, 0x0a
        /*00a6*/ 	.short	(.L_27 - .L_26)
	.align		4
.L_26:
        /*00a8*/ 	.word	index@(.nv.constant0._Z13packGraph_gpuPiS_S_S_S_S_S_i)
        /*00ac*/ 	.short	0x0380
        /*00ae*/ 	.short	0x003c


	//----- nvinfo : EIATTR_SW_WAR
	.align		4
.L_27:
        /*00b0*/ 	.byte	0x04, 0x36
        /*00b2*/ 	.short	(.L_29 - .L_28)
.L_28:
        /*00b4*/ 	.word	0x00000008
.L_29:


//--------------------- .nv.callgraph             --------------------------
	.section	.nv.callgraph,"",@"SHT_CUDA_CALLGRAPH"
	.align	4
	.sectionentsize	8
	.align		4
        /*0000*/ 	.word	0x00000000
	.align		4
        /*0004*/ 	.word	0xffffffff
	.align		4
        /*0008*/ 	.word	0x00000000
	.align		4
        /*000c*/ 	.word	0xfffffffe
	.align		4
        /*0010*/ 	.word	0x00000000
	.align		4
        /*0014*/ 	.word	0xfffffffd
	.align		4
        /*0018*/ 	.word	0x00000000
	.align		4
        /*001c*/ 	.word	0xfffffffc


//--------------------- .text._Z13packGraph_gpuPiS_S_S_S_S_S_i --------------------------
	.section	.text._Z13packGraph_gpuPiS_S_S_S_S_S_i,"ax",@progbits
	.align	128
        .global         _Z13packGraph_gpuPiS_S_S_S_S_S_i
        .type           _Z13packGraph_gpuPiS_S_S_S_S_S_i,@function
        .size           _Z13packGraph_gpuPiS_S_S_S_S_S_i,(.L_x_1 - _Z13packGraph_gpuPiS_S_S_S_S_S_i)
        .other          _Z13packGraph_gpuPiS_S_S_S_S_S_i,@"STO_CUDA_ENTRY STV_DEFAULT"
_Z13packGraph_gpuPiS_S_S_S_S_S_i:
.text._Z13packGraph_gpuPiS_S_S_S_S_S_i:
[----:B------:R-:W-:Y:S01]  /*0000*/  LDC R1, c[0x0][0x37c] ;  /* 0x0000df00ff017b82 */ /* 0x000fe20000000800 */
[----:B------:R-:W-:Y:S05]  /*0010*/  EXIT ;  /* 0x000000000000794d */ /* 0x000fea0003800000 */
.L_x_0:
[----:B------:R-:W-:-:S00]  /*0020*/  BRA `(.L_x_0) ;  /* 0xfffffffc00fc7947 */ /* 0x000fc0000383ffff */
[----:B------:R-:W-:-:S00]  /*0030*/  NOP ;  /* 0x0000000000007918 */ /* 0x000fc00000000000 */
        /* <DEDUP_REMOVED lines=12> */
.L_x_1:


//--------------------- .nv.shared.reserved.0     --------------------------
	.section	.nv.shared.reserved.0,"aw",@nobits
	.weak		__nv_reservedSMEM_offset_0_alias
	.size		__nv_reservedSMEM_offset_0_alias, 0, 64
	.other		__nv_reservedSMEM_offset_0_alias,@"STO_CUDA_RESERVED_SHARED STV_DEFAULT"
__nv_reservedSMEM_offset_0_alias:
	.zero		0
	.zero		64


//--------------------- .nv.constant0._Z13packGraph_gpuPiS_S_S_S_S_S_i --------------------------
	.section	.nv.constant0._Z13packGraph_gpuPiS_S_S_S_S_S_i,"a",@progbits
	.sectionflags	@""
	.align	4
.nv.constant0._Z13packGraph_gpuPiS_S_S_S_S_S_i:
	.zero		956


//--------------------- SYMBOLS --------------------------

	.type		.nv.reservedSmem.offset0,@object
	.size		.nv.reservedSmem.offset0,0x4
